//
// Generated by NVIDIA NVVM Compiler
//
// Compiler Build ID: CL-36424714
// Cuda compilation tools, release 13.0, V13.0.88
// Based on NVVM 20.0.0
//

.version 9.0
.target sm_100
.address_size 64

	// .globl	_Z18expandScoreFactorsPKfPfii

.visible .entry _Z18expandScoreFactorsPKfPfii(
	.param .u64 .ptr .align 1 _Z18expandScoreFactorsPKfPfii_param_0,
	.param .u64 .ptr .align 1 _Z18expandScoreFactorsPKfPfii_param_1,
	.param .u32 _Z18expandScoreFactorsPKfPfii_param_2,
	.param .u32 _Z18expandScoreFactorsPKfPfii_param_3
)
{
	.reg .pred 	%p<2>;
	.reg .b32 	%r<8>;
	.reg .b32 	%f<2>;
	.reg .b64 	%rd<9>;

	ld.param.u64 	%rd1, [_Z18expandScoreFactorsPKfPfii_param_0];
	ld.param.u64 	%rd2, [_Z18expandScoreFactorsPKfPfii_param_1];
	ld.param.u32 	%r3, [_Z18expandScoreFactorsPKfPfii_param_2];
	ld.param.u32 	%r2, [_Z18expandScoreFactorsPKfPfii_param_3];
	mov.u32 	%r4, %ctaid.x;
	mov.u32 	%r5, %ntid.x;
	mov.u32 	%r6, %tid.x;
	mad.lo.s32 	%r1, %r4, %r5, %r6;
	setp.ge.s32 	%p1, %r1, %r3;
	@%p1 bra 	$L__BB0_2;
	cvta.to.global.u64 	%rd3, %rd1;
	cvta.to.global.u64 	%rd4, %rd2;
	div.s32 	%r7, %r1, %r2;
	mul.wide.s32 	%rd5, %r7, 4;
	add.s64 	%rd6, %rd3, %rd5;
	ld.global.f32 	%f1, [%rd6];
	mul.wide.s32 	%rd7, %r1, 4;
	add.s64 	%rd8, %rd4, %rd7;
	st.global.f32 	[%rd8], %f1;
$L__BB0_2:
	ret;

}


// ===== COMPILED SASS (sm_100) =====

	.target	sm_100

	.elftype	@"ET_EXEC"


//--------------------- .note.nv.tkinfo           --------------------------
	.section	.note.nv.tkinfo,"",@"SHT_NOTE"
	.sectionflags	@"SHF_NOTE_NV_TKINFO"
	.tkinfo
        /*0018*/ 	.word	0x00000002
        /*0030*/ 	.string	""
        /*0030*/ 	.string	"ptxas"
        /*0030*/ 	.string	"Cuda compilation tools, release 13.0, V13.0.88"
        /*0030*/ 	.string	"Build cuda_13.0.r13.0/compiler.36424714_0"
        /*0030*/ 	.string	"-arch sm_100 -m 64 "



//--------------------- .note.nv.cuinfo           --------------------------
	.section	.note.nv.cuinfo,"",@"SHT_NOTE"
	.sectionflags	@"SHF_NOTE_NV_CUINFO"
        /*0018*/ 	.short	0x0002
        /*001a*/ 	.short	0x0064
        /*001c*/ 	.short	0x0082
	.zero		2


//--------------------- .nv.info                  --------------------------
	.section	.nv.info,"",@"SHT_CUDA_INFO"
	.align	4


	//----- nvinfo : EIATTR_REGCOUNT
	.align		4
        /*0000*/ 	.byte	0x04, 0x2f
        /*0002*/ 	.short	(.L_1 - .L_0)
	.align		4
.L_0:
        /*0004*/ 	.word	index@(_Z18expandScoreFactorsPKfPfii)
        /*0008*/ 	.word	0x0000000c


	//----- nvinfo : EIATTR_FRAME_SIZE
	.align		4
.L_1:
        /*000c*/ 	.byte	0x04, 0x11
        /*000e*/ 	.short	(.L_3 - .L_2)
	.align		4
.L_2:
        /*0010*/ 	.word	index@(_Z18expandScoreFactorsPKfPfii)
        /*0014*/ 	.word	0x00000000


	//----- nvinfo : EIATTR_MIN_STACK_SIZE
	.align		4
.L_3:
        /*0018*/ 	.byte	0x04, 0x12
        /*001a*/ 	.short	(.L_5 - .L_4)
	.align		4
.L_4:
        /*001c*/ 	.word	index@(_Z18expandScoreFactorsPKfPfii)
        /*0020*/ 	.word	0x00000000
.L_5:


//--------------------- .nv.compat                --------------------------
	.section	.nv.compat,"",@"SHT_CUDA_COMPAT_INFO"
	.align	4
        /*0000*/ 	.byte	0x02, 0x09, 0x00, 0x00, 0x02, 0x02, 0x01, 0x00, 0x02, 0x05, 0x05, 0x00, 0x03, 0x07, 0x01, 0x01
        /*0010*/ 	.byte	0x02, 0x03, 0x00, 0x00, 0x02, 0x06, 0x01, 0x00, 0x04, 0x0b, 0x08, 0x00, 0x09, 0x00, 0x00, 0x00
        /*0020*/ 	.byte	0x00, 0x00, 0x00, 0x00


//--------------------- .nv.info._Z18expandScoreFactorsPKfPfii --------------------------
	.section	.nv.info._Z18expandScoreFactorsPKfPfii,"",@"SHT_CUDA_INFO"
	.sectionflags	@""
	.align	4


	//----- nvinfo : EIATTR_CUDA_API_VERSION
	.align		4
        /*0000*/ 	.byte	0x04, 0x37
        /*0002*/ 	.short	(.L_7 - .L_6)
.L_6:
        /*0004*/ 	.word	0x00000082


	//----- nvinfo : EIATTR_KPARAM_INFO
	.align		4
.L_7:
        /*0008*/ 	.byte	0x04, 0x17
        /*000a*/ 	.short	(.L_9 - .L_8)
.L_8:
        /*000c*/ 	.word	0x00000000
        /*0010*/ 	.short	0x0003
        /*0012*/ 	.short	0x0014
        /*0014*/ 	.byte	0x00, 0xf0, 0x11, 0x00


	//----- nvinfo : EIATTR_KPARAM_INFO
	.align		4
.L_9:
        /*0018*/ 	.byte	0x04, 0x17
        /*001a*/ 	.short	(.L_11 - .L_10)
.L_10:
        /*001c*/ 	.word	0x00000000
        /*0020*/ 	.short	0x0002
        /*0022*/ 	.short	0x0010
        /*0024*/ 	.byte	0x00, 0xf0, 0x11, 0x00


	//----- nvinfo : EIATTR_KPARAM_INFO
	.align		4
.L_11:
        /*0028*/ 	.byte	0x04, 0x17
        /*002a*/ 	.short	(.L_13 - .L_12)
.L_12:
        /*002c*/ 	.word	0x00000000
        /*0030*/ 	.short	0x0001
        /*0032*/ 	.short	0x0008
        /*0034*/ 	.byte	0x00, 0xf5, 0x21, 0x00


	//----- nvinfo : EIATTR_KPARAM_INFO
	.align		4
.L_13:
        /*0038*/ 	.byte	0x04, 0x17
        /*003a*/ 	.short	(.L_15 - .L_14)
.L_14:
        /*003c*/ 	.word	0x00000000
        /*0040*/ 	.short	0x0000
        /*0042*/ 	.short	0x0000
        /*0044*/ 	.byte	0x00, 0xf5, 0x21, 0x00


	//----- nvinfo : EIATTR_SPARSE_MMA_MASK
	.align		4
.L_15:
        /*0048*/ 	.byte	0x03, 0x50
        /*004a*/ 	.short	0x0000


	//----- nvinfo : EIATTR_MAXREG_COUNT
	.align		4
        /*004c*/ 	.byte	0x03, 0x1b
        /*004e*/ 	.short	0x00ff


	//----- nvinfo : EIATTR_MERCURY_ISA_VERSION
	.align		4
        /*0050*/ 	.byte	0x03, 0x5f
        /*0052*/ 	.short	0x0101


	//----- nvinfo : EIATTR_VRC_CTA_INIT_COUNT
	.align		4
        /*0054*/ 	.byte	0x02, 0x4a
	.zero		1
	.zero		1


	//----- nvinfo : EIATTR_EXIT_INSTR_OFFSETS
	.align		4
        /*0058*/ 	.byte	0x04, 0x1c
        /*005a*/ 	.short	(.L_17 - .L_16)


	//   ....[0]....
.L_16:
        /*005c*/ 	.word	0x00000070


	//   ....[1]....
        /*0060*/ 	.word	0x00000270


	//----- nvinfo : EIATTR_CBANK_PARAM_SIZE
	.align		4
.L_17:
        /*0064*/ 	.byte	0x03, 0x19
        /*0066*/ 	.short	0x0018


	//----- nvinfo : EIATTR_PARAM_CBANK
	.align		4
        /*0068*/ 	.byte	0x04, 0x0a
        /*006a*/ 	.short	(.L_19 - .L_18)
	.align		4
.L_18:
        /*006c*/ 	.word	index@(.nv.constant0._Z18expandScoreFactorsPKfPfii)
        /*0070*/ 	.short	0x0380
        /*0072*/ 	.short	0x0018


	//----- nvinfo : EIATTR_SW_WAR
	.align		4
.L_19:
        /*0074*/ 	.byte	0x04, 0x36
        /*0076*/ 	.short	(.L_21 - .L_20)
.L_20:
        /*0078*/ 	.word	0x00000008
.L_21:


//--------------------- .nv.callgraph             --------------------------
	.section	.nv.callgraph,"",@"SHT_CUDA_CALLGRAPH"
	.align	4
	.sectionentsize	8
	.align		4
        /*0000*/ 	.word	0x00000000
	.align		4
        /*0004*/ 	.word	0xffffffff
	.align		4
        /*0008*/ 	.word	0x00000000
	.align		4
        /*000c*/ 	.word	0xfffffffe
	.align		4
        /*0010*/ 	.word	0x00000000
	.align		4
        /*0014*/ 	.word	0xfffffffd
	.align		4
        /*0018*/ 	.word	0x00000000
	.align		4
        /*001c*/ 	.word	0xfffffffc


//--------------------- .text._Z18expandScoreFactorsPKfPfii --------------------------
	.section	.text._Z18expandScoreFactorsPKfPfii,"ax",@progbits
	.align	128
        .global         _Z18expandScoreFactorsPKfPfii
        .type           _Z18expandScoreFactorsPKfPfii,@function
        .size           _Z18expandScoreFactorsPKfPfii,(.L_x_1 - _Z18expandScoreFactorsPKfPfii)
        .other          _Z18expandScoreFactorsPKfPfii,@"STO_CUDA_ENTRY STV_DEFAULT"
_Z18expandScoreFactorsPKfPfii:
.text._Z18expandScoreFactorsPKfPfii:
[----:B------:R-:W-:Y:S01]  /*0000*/  LDC R1, c[0x0][0x37c] ;  /* 0x0000df00ff017b82 */ /* 0x000fe20000000800 */
[----:B------:R-:W0:Y:S07]  /*0010*/  S2R R0, SR_TID.X ;  /* 0x0000000000007919 */ /* 0x000e2e0000002100 */
[----:B------:R-:W0:Y:S01]  /*0020*/  S2UR UR4, SR_CTAID.X ;  /* 0x00000000000479c3 */ /* 0x000e220000002500 */
[----:B------:R-:W1:Y:S07]  /*0030*/  LDCU UR5, c[0x0][0x390] ;  /* 0x00007200ff0577ac */ /* 0x000e6e0008000800 */
[----:B------:R-:W0:Y:S02]  /*0040*/  LDC R7, c[0x0][0x360] ;  /* 0x0000d800ff077b82 */ /* 0x000e240000000800 */
[----:B0-----:R-:W-:-:S05]  /*0050*/  IMAD R7, R7, UR4, R0 ;  /* 0x0000000407077c24 */ /* 0x001fca000f8e0200 */
[----:B-1----:R-:W-:-:S13]  /*0060*/  ISETP.GE.AND P0, PT, R7, UR5, PT ;  /* 0x0000000507007c0c */ /* 0x002fda000bf06270 */
[----:B------:R-:W-:Y:S05]  /*0070*/  @P0 EXIT ;  /* 0x000000000000094d */ /* 0x000fea0003800000 */
[----:B------:R-:W0:Y:S01]  /*0080*/  LDC R6, c[0x0][0x394] ;  /* 0x0000e500ff067b82 */ /* 0x000e220000000800 */
[----:B------:R-:W-:Y:S01]  /*0090*/  IABS R8, R7 ;  /* 0x0000000700087213 */ /* 0x000fe20000000000 */
[----:B------:R-:W1:Y:S01]  /*00a0*/  LDCU.64 UR4, c[0x0][0x358] ;  /* 0x00006b00ff0477ac */ /* 0x000e620008000a00 */
[----:B0-----:R-:W-:-:S04]  /*00b0*/  IABS R5, R6 ;  /* 0x0000000600057213 */ /* 0x001fc80000000000 */
[----:B------:R-:W0:Y:S08]  /*00c0*/  I2F.RP R0, R5 ;  /* 0x0000000500007306 */ /* 0x000e300000209400 */
[----:B0-----:R-:W0:Y:S02]  /*00d0*/  MUFU.RCP R0, R0 ;  /* 0x0000000000007308 */ /* 0x001e240000001000 */
[----:B0-----:R-:W-:-:S06]  /*00e0*/  VIADD R2, R0, 0xffffffe ;  /* 0x0ffffffe00027836 */ /* 0x001fcc0000000000 */
[----:B------:R0:W2:Y:S02]  /*00f0*/  F2I.FTZ.U32.TRUNC.NTZ R3, R2 ;  /* 0x0000000200037305 */ /* 0x0000a4000021f000 */
[----:B0-----:R-:W-:Y:S02]  /*0100*/  HFMA2 R2, -RZ, RZ, 0, 0 ;  /* 0x00000000ff027431 */ /* 0x001fe400000001ff */
[----:B--2---:R-:W-:-:S04]  /*0110*/  IMAD.MOV R4, RZ, RZ, -R3 ;  /* 0x000000ffff047224 */ /* 0x004fc800078e0a03 */
[----:B------:R-:W-:-:S04]  /*0120*/  IMAD R9, R4, R5, RZ ;  /* 0x0000000504097224 */ /* 0x000fc800078e02ff */
[----:B------:R-:W-:-:S06]  /*0130*/  IMAD.HI.U32 R3, R3, R9, R2 ;  /* 0x0000000903037227 */ /* 0x000fcc00078e0002 */
[----:B------:R-:W-:Y:S02]  /*0140*/  IMAD.HI.U32 R4, R3, R8, RZ ;  /* 0x0000000803047227 */ /* 0x000fe400078e00ff */
[----:B------:R-:W0:Y:S02]  /*0150*/  LDC.64 R2, c[0x0][0x380] ;  /* 0x0000e000ff027b82 */ /* 0x000e240000000a00 */
[----:B------:R-:W-:-:S04]  /*0160*/  IMAD.MOV R0, RZ, RZ, -R4 ;  /* 0x000000ffff007224 */ /* 0x000fc800078e0a04 */
[----:B------:R-:W-:-:S05]  /*0170*/  IMAD R0, R5, R0, R8 ;  /* 0x0000000005007224 */ /* 0x000fca00078e0208 */
[----:B------:R-:W-:-:S13]  /*0180*/  ISETP.GT.U32.AND P2, PT, R5, R0, PT ;  /* 0x000000000500720c */ /* 0x000fda0003f44070 */
[-C--:B------:R-:W-:Y:S01]  /*0190*/  @!P2 IADD3 R0, PT, PT, R0, -R5.reuse, RZ ;  /* 0x800000050000a210 */ /* 0x080fe20007ffe0ff */
[----:B------:R-:W-:Y:S01]  /*01a0*/  @!P2 VIADD R4, R4, 0x1 ;  /* 0x000000010404a836 */ /* 0x000fe20000000000 */
[----:B------:R-:W-:Y:S02]  /*01b0*/  ISETP.NE.AND P2, PT, R6, RZ, PT ;  /* 0x000000ff0600720c */ /* 0x000fe40003f45270 */
[----:B------:R-:W-:Y:S02]  /*01c0*/  ISETP.GE.U32.AND P0, PT, R0, R5, PT ;  /* 0x000000050000720c */ /* 0x000fe40003f06070 */
[----:B------:R-:W-:-:S04]  /*01d0*/  LOP3.LUT R0, R7, R6, RZ, 0x3c, !PT ;  /* 0x0000000607007212 */ /* 0x000fc800078e3cff */
[----:B------:R-:W-:-:S07]  /*01e0*/  ISETP.GE.AND P1, PT, R0, RZ, PT ;  /* 0x000000ff0000720c */ /* 0x000fce0003f26270 */
[----:B------:R-:W-:-:S06]  /*01f0*/  @P0 IADD3 R4, PT, PT, R4, 0x1, RZ ;  /* 0x0000000104040810 */ /* 0x000fcc0007ffe0ff */
[----:B------:R-:W-:Y:S01]  /*0200*/  @!P1 IMAD.MOV R4, RZ, RZ, -R4 ;  /* 0x000000ffff049224 */ /* 0x000fe200078e0a04 */
[----:B------:R-:W-:-:S05]  /*0210*/  @!P2 LOP3.LUT R4, RZ, R6, RZ, 0x33, !PT ;  /* 0x00000006ff04a212 */ /* 0x000fca00078e33ff */
[----:B0-----:R-:W-:Y:S02]  /*0220*/  IMAD.WIDE R2, R4, 0x4, R2 ;  /* 0x0000000404027825 */ /* 0x001fe400078e0202 */
[----:B------:R-:W0:Y:S04]  /*0230*/  LDC.64 R4, c[0x0][0x388] ;  /* 0x0000e200ff047b82 */ /* 0x000e280000000a00 */
[----:B-1----:R-:W2:Y:S01]  /*0240*/  LDG.E R3, desc[UR4][R2.64] ;  /* 0x0000000402037981 */ /* 0x002ea2000c1e1900 */
[----:B0-----:R-:W-:-:S05]  /*0250*/  IMAD.WIDE R4, R7, 0x4, R4 ;  /* 0x0000000407047825 */ /* 0x001fca00078e0204 */
[----:B--2---:R-:W-:Y:S01]  /*0260*/  STG.E desc[UR4][R4.64], R3 ;  /* 0x0000000304007986 */ /* 0x004fe2000c101904 */
[----:B------:R-:W-:Y:S05]  /*0270*/  EXIT ;  /* 0x000000000000794d */ /* 0x000fea0003800000 */
.L_x_0:
[----:B------:R-:W-:-:S00]  /*0280*/  BRA `(.L_x_0) ;  /* 0xfffffffc00fc7947 */ /* 0x000fc0000383ffff */
[----:B------:R-:W-:-:S00]  /*0290*/  NOP ;  /* 0x0000000000007918 */ /* 0x000fc00000000000 */
        /* <DEDUP_REMOVED lines=14> */
.L_x_1:


//--------------------- .nv.shared.reserved.0     --------------------------
	.section	.nv.shared.reserved.0,"aw",@nobits
	.weak		__nv_reservedSMEM_offset_0_alias
	.size		__nv_reservedSMEM_offset_0_alias, 0, 64
	.other		__nv_reservedSMEM_offset_0_alias,@"STO_CUDA_RESERVED_SHARED STV_DEFAULT"
__nv_reservedSMEM_offset_0_alias:
	.zero		0
	.zero		64


//--------------------- .nv.constant0._Z18expandScoreFactorsPKfPfii --------------------------
	.section	.nv.constant0._Z18expandScoreFactorsPKfPfii,"a",@progbits
	.sectionflags	@""
	.align	4
.nv.constant0._Z18expandScoreFactorsPKfPfii:
	.zero		920


//--------------------- SYMBOLS --------------------------

	.type		.nv.reservedSmem.offset0,@object
	.size		.nv.reservedSmem.offset0,0x4
